//
// Generated by NVIDIA NVVM Compiler
//
// Compiler Build ID: CL-36424714
// Cuda compilation tools, release 13.0, V13.0.88
// Based on NVVM 20.0.0
//

.version 9.0
.target sm_100
.address_size 64

	// .globl	_Z9countWordPKcS0_iiPj

.visible .entry _Z9countWordPKcS0_iiPj(
	.param .u64 .ptr .align 1 _Z9countWordPKcS0_iiPj_param_0,
	.param .u64 .ptr .align 1 _Z9countWordPKcS0_iiPj_param_1,
	.param .u32 _Z9countWordPKcS0_iiPj_param_2,
	.param .u32 _Z9countWordPKcS0_iiPj_param_3,
	.param .u64 .ptr .align 1 _Z9countWordPKcS0_iiPj_param_4
)
{
	.reg .pred 	%p<11>;
	.reg .b16 	%rs<4>;
	.reg .b32 	%r<16>;
	.reg .b64 	%rd<19>;

	ld.param.u64 	%rd5, [_Z9countWordPKcS0_iiPj_param_0];
	ld.param.u64 	%rd3, [_Z9countWordPKcS0_iiPj_param_1];
	ld.param.u32 	%r5, [_Z9countWordPKcS0_iiPj_param_2];
	ld.param.u32 	%r6, [_Z9countWordPKcS0_iiPj_param_3];
	ld.param.u64 	%rd4, [_Z9countWordPKcS0_iiPj_param_4];
	cvta.to.global.u64 	%rd1, %rd5;
	mov.u32 	%r7, %ctaid.x;
	mov.u32 	%r8, %ntid.x;
	mov.u32 	%r9, %tid.x;
	mad.lo.s32 	%r1, %r7, %r8, %r9;
	sub.s32 	%r10, %r5, %r6;
	setp.gt.s32 	%p1, %r1, %r10;
	@%p1 bra 	$L__BB0_12;
	setp.lt.s32 	%p2, %r6, 1;
	@%p2 bra 	$L__BB0_5;
	cvta.to.global.u64 	%rd2, %rd3;
	mov.b32 	%r15, 0;
	bra.uni 	$L__BB0_4;
$L__BB0_3:
	add.s32 	%r15, %r15, 1;
	setp.eq.s32 	%p4, %r15, %r6;
	@%p4 bra 	$L__BB0_5;
$L__BB0_4:
	add.s32 	%r12, %r15, %r1;
	cvt.s64.s32 	%rd6, %r12;
	add.s64 	%rd7, %rd1, %rd6;
	ld.global.u8 	%rs1, [%rd7];
	cvt.u64.u32 	%rd8, %r15;
	add.s64 	%rd9, %rd2, %rd8;
	ld.global.u8 	%rs2, [%rd9];
	setp.eq.s16 	%p3, %rs1, %rs2;
	@%p3 bra 	$L__BB0_3;
	bra.uni 	$L__BB0_12;
$L__BB0_5:
	setp.eq.s32 	%p5, %r1, 0;
	@%p5 bra 	$L__BB0_8;
	cvt.s64.s32 	%rd10, %r1;
	add.s64 	%rd11, %rd1, %rd10;
	ld.global.u8 	%rs3, [%rd11+-1];
	setp.eq.s16 	%p6, %rs3, 32;
	@%p6 bra 	$L__BB0_8;
	setp.ne.s16 	%p7, %rs3, 10;
	@%p7 bra 	$L__BB0_12;
$L__BB0_8:
	add.s32 	%r4, %r6, %r1;
	setp.eq.s32 	%p8, %r4, %r5;
	@%p8 bra 	$L__BB0_11;
	cvt.s64.s32 	%rd13, %r4;
	add.s64 	%rd14, %rd1, %rd13;
	ld.global.u8 	%rd12, [%rd14];
	setp.gt.u64 	%p9, %rd12, 32;
	@%p9 bra 	$L__BB0_12;
	cvt.u32.u64 	%r13, %rd12;
	mov.b64 	%rd15, 1;
	shl.b64 	%rd16, %rd15, %r13;
	and.b64  	%rd17, %rd16, 4294968321;
	setp.ne.s64 	%p10, %rd17, 0;
	@%p10 bra 	$L__BB0_11;
	bra.uni 	$L__BB0_12;
$L__BB0_11:
	cvta.to.global.u64 	%rd18, %rd4;
	atom.global.add.u32 	%r14, [%rd18], 1;
$L__BB0_12:
	ret;

}


// ===== COMPILED SASS (sm_100) =====

	.target	sm_100

	.elftype	@"ET_EXEC"


//--------------------- .note.nv.tkinfo           --------------------------
	.section	.note.nv.tkinfo,"",@"SHT_NOTE"
	.sectionflags	@"SHF_NOTE_NV_TKINFO"
	.tkinfo
        /*0018*/ 	.word	0x00000002
        /*0030*/ 	.string	""
        /*0030*/ 	.string	"ptxas"
        /*0030*/ 	.string	"Cuda compilation tools, release 13.0, V13.0.88"
        /*0030*/ 	.string	"Build cuda_13.0.r13.0/compiler.36424714_0"
        /*0030*/ 	.string	"-arch sm_100 -m 64 "



//--------------------- .note.nv.cuinfo           --------------------------
	.section	.note.nv.cuinfo,"",@"SHT_NOTE"
	.sectionflags	@"SHF_NOTE_NV_CUINFO"
        /*0018*/ 	.short	0x0002
        /*001a*/ 	.short	0x0064
        /*001c*/ 	.short	0x0082
	.zero		2


//--------------------- .nv.info                  --------------------------
	.section	.nv.info,"",@"SHT_CUDA_INFO"
	.align	4


	//----- nvinfo : EIATTR_REGCOUNT
	.align		4
        /*0000*/ 	.byte	0x04, 0x2f
        /*0002*/ 	.short	(.L_1 - .L_0)
	.align		4
.L_0:
        /*0004*/ 	.word	index@(_Z9countWordPKcS0_iiPj)
        /*0008*/ 	.word	0x00000008


	//----- nvinfo : EIATTR_FRAME_SIZE
	.align		4
.L_1:
        /*000c*/ 	.byte	0x04, 0x11
        /*000e*/ 	.short	(.L_3 - .L_2)
	.align		4
.L_2:
        /*0010*/ 	.word	index@(_Z9countWordPKcS0_iiPj)
        /*0014*/ 	.word	0x00000000


	//----- nvinfo : EIATTR_MIN_STACK_SIZE
	.align		4
.L_3:
        /*0018*/ 	.byte	0x04, 0x12
        /*001a*/ 	.short	(.L_5 - .L_4)
	.align		4
.L_4:
        /*001c*/ 	.word	index@(_Z9countWordPKcS0_iiPj)
        /*0020*/ 	.word	0x00000000
.L_5:


//--------------------- .nv.compat                --------------------------
	.section	.nv.compat,"",@"SHT_CUDA_COMPAT_INFO"
	.align	4
        /*0000*/ 	.byte	0x02, 0x09, 0x00, 0x00, 0x02, 0x02, 0x01, 0x00, 0x02, 0x05, 0x05, 0x00, 0x03, 0x07, 0x01, 0x01
        /*0010*/ 	.byte	0x02, 0x03, 0x00, 0x00, 0x02, 0x06, 0x01, 0x00, 0x04, 0x0b, 0x08, 0x00, 0x09, 0x00, 0x00, 0x00
        /*0020*/ 	.byte	0x00, 0x00, 0x00, 0x00


//--------------------- .nv.info._Z9countWordPKcS0_iiPj --------------------------
	.section	.nv.info._Z9countWordPKcS0_iiPj,"",@"SHT_CUDA_INFO"
	.sectionflags	@""
	.align	4


	//----- nvinfo : EIATTR_CUDA_API_VERSION
	.align		4
        /*0000*/ 	.byte	0x04, 0x37
        /*0002*/ 	.short	(.L_7 - .L_6)
.L_6:
        /*0004*/ 	.word	0x00000082


	//----- nvinfo : EIATTR_KPARAM_INFO
	.align		4
.L_7:
        /*0008*/ 	.byte	0x04, 0x17
        /*000a*/ 	.short	(.L_9 - .L_8)
.L_8:
        /*000c*/ 	.word	0x00000000
        /*0010*/ 	.short	0x0004
        /*0012*/ 	.short	0x0018
        /*0014*/ 	.byte	0x00, 0xf5, 0x21, 0x00


	//----- nvinfo : EIATTR_KPARAM_INFO
	.align		4
.L_9:
        /*0018*/ 	.byte	0x04, 0x17
        /*001a*/ 	.short	(.L_11 - .L_10)
.L_10:
        /*001c*/ 	.word	0x00000000
        /*0020*/ 	.short	0x0003
        /*0022*/ 	.short	0x0014
        /*0024*/ 	.byte	0x00, 0xf0, 0x11, 0x00


	//----- nvinfo : EIATTR_KPARAM_INFO
	.align		4
.L_11:
        /*0028*/ 	.byte	0x04, 0x17
        /*002a*/ 	.short	(.L_13 - .L_12)
.L_12:
        /*002c*/ 	.word	0x00000000
        /*0030*/ 	.short	0x0002
        /*0032*/ 	.short	0x0010
        /*0034*/ 	.byte	0x00, 0xf0, 0x11, 0x00


	//----- nvinfo : EIATTR_KPARAM_INFO
	.align		4
.L_13:
        /*0038*/ 	.byte	0x04, 0x17
        /*003a*/ 	.short	(.L_15 - .L_14)
.L_14:
        /*003c*/ 	.word	0x00000000
        /*0040*/ 	.short	0x0001
        /*0042*/ 	.short	0x0008
        /*0044*/ 	.byte	0x00, 0xf5, 0x21, 0x00


	//----- nvinfo : EIATTR_KPARAM_INFO
	.align		4
.L_15:
        /*0048*/ 	.byte	0x04, 0x17
        /*004a*/ 	.short	(.L_17 - .L_16)
.L_16:
        /*004c*/ 	.word	0x00000000
        /*0050*/ 	.short	0x0000
        /*0052*/ 	.short	0x0000
        /*0054*/ 	.byte	0x00, 0xf5, 0x21, 0x00


	//----- nvinfo : EIATTR_SPARSE_MMA_MASK
	.align		4
.L_17:
        /*0058*/ 	.byte	0x03, 0x50
        /*005a*/ 	.short	0x0000


	//----- nvinfo : EIATTR_MAXREG_COUNT
	.align		4
        /*005c*/ 	.byte	0x03, 0x1b
        /*005e*/ 	.short	0x00ff


	//----- nvinfo : EIATTR_MERCURY_ISA_VERSION
	.align		4
        /*0060*/ 	.byte	0x03, 0x5f
        /*0062*/ 	.short	0x0101


	//----- nvinfo : EIATTR_INT_WARP_WIDE_INSTR_OFFSETS
	.align		4
        /*0064*/ 	.byte	0x04, 0x31
        /*0066*/ 	.short	(.L_19 - .L_18)


	//   ....[0]....
.L_18:
        /*0068*/ 	.word	0x000003e0


	//----- nvinfo : EIATTR_VRC_CTA_INIT_COUNT
	.align		4
.L_19:
        /*006c*/ 	.byte	0x02, 0x4a
	.zero		1
	.zero		1


	//----- nvinfo : EIATTR_EXIT_INSTR_OFFSETS
	.align		4
        /*0070*/ 	.byte	0x04, 0x1c
        /*0072*/ 	.short	(.L_21 - .L_20)


	//   ....[0]....
.L_20:
        /*0074*/ 	.word	0x00000080


	//   ....[1]....
        /*0078*/ 	.word	0x000001a0


	//   ....[2]....
        /*007c*/ 	.word	0x00000270


	//   ....[3]....
        /*0080*/ 	.word	0x00000340


	//   ....[4]....
        /*0084*/ 	.word	0x000003a0


	//   ....[5]....
        /*0088*/ 	.word	0x00000430


	//----- nvinfo : EIATTR_CRS_STACK_SIZE
	.align		4
.L_21:
        /*008c*/ 	.byte	0x04, 0x1e
        /*008e*/ 	.short	(.L_23 - .L_22)
.L_22:
        /*0090*/ 	.word	0x00000000


	//----- nvinfo : EIATTR_CBANK_PARAM_SIZE
	.align		4
.L_23:
        /*0094*/ 	.byte	0x03, 0x19
        /*0096*/ 	.short	0x0020


	//----- nvinfo : EIATTR_PARAM_CBANK
	.align		4
        /*0098*/ 	.byte	0x04, 0x0a
        /*009a*/ 	.short	(.L_25 - .L_24)
	.align		4
.L_24:
        /*009c*/ 	.word	index@(.nv.constant0._Z9countWordPKcS0_iiPj)
        /*00a0*/ 	.short	0x0380
        /*00a2*/ 	.short	0x0020


	//----- nvinfo : EIATTR_SW_WAR
	.align		4
.L_25:
        /*00a4*/ 	.byte	0x04, 0x36
        /*00a6*/ 	.short	(.L_27 - .L_26)
.L_26:
        /*00a8*/ 	.word	0x00000008
.L_27:


//--------------------- .nv.callgraph             --------------------------
	.section	.nv.callgraph,"",@"SHT_CUDA_CALLGRAPH"
	.align	4
	.sectionentsize	8
	.align		4
        /*0000*/ 	.word	0x00000000
	.align		4
        /*0004*/ 	.word	0xffffffff
	.align		4
        /*0008*/ 	.word	0x00000000
	.align		4
        /*000c*/ 	.word	0xfffffffe
	.align		4
        /*0010*/ 	.word	0x00000000
	.align		4
        /*0014*/ 	.word	0xfffffffd
	.align		4
        /*0018*/ 	.word	0x00000000
	.align		4
        /*001c*/ 	.word	0xfffffffc


//--------------------- .text._Z9countWordPKcS0_iiPj --------------------------
	.section	.text._Z9countWordPKcS0_iiPj,"ax",@progbits
	.align	128
        .global         _Z9countWordPKcS0_iiPj
        .type           _Z9countWordPKcS0_iiPj,@function
        .size           _Z9countWordPKcS0_iiPj,(.L_x_7 - _Z9countWordPKcS0_iiPj)
        .other          _Z9countWordPKcS0_iiPj,@"STO_CUDA_ENTRY STV_DEFAULT"
_Z9countWordPKcS0_iiPj:
.text._Z9countWordPKcS0_iiPj:
[----:B------:R-:W-:Y:S01]  /*0000*/  LDC R1, c[0x0][0x37c] ;  /* 0x0000df00ff017b82 */ /* 0x000fe20000000800 */
[----:B------:R-:W0:Y:S07]  /*0010*/  S2R R3, SR_TID.X ;  /* 0x0000000000037919 */ /* 0x000e2e0000002100 */
[----:B------:R-:W0:Y:S01]  /*0020*/  S2UR UR6, SR_CTAID.X ;  /* 0x00000000000679c3 */ /* 0x000e220000002500 */
[----:B------:R-:W1:Y:S07]  /*0030*/  LDCU.64 UR4, c[0x0][0x390] ;  /* 0x00007200ff0477ac */ /* 0x000e6e0008000a00 */
[----:B------:R-:W0:Y:S01]  /*0040*/  LDC R0, c[0x0][0x360] ;  /* 0x0000d800ff007b82 */ /* 0x000e220000000800 */
[----:B-1----:R-:W-:Y:S01]  /*0050*/  UIADD3 UR4, UPT, UPT, UR4, -UR5, URZ ;  /* 0x8000000504047290 */ /* 0x002fe2000fffe0ff */
[----:B0-----:R-:W-:-:S05]  /*0060*/  IMAD R0, R0, UR6, R3 ;  /* 0x0000000600007c24 */ /* 0x001fca000f8e0203 */
[----:B------:R-:W-:-:S13]  /*0070*/  ISETP.GT.AND P0, PT, R0, UR4, PT ;  /* 0x0000000400007c0c */ /* 0x000fda000bf04270 */
[----:B------:R-:W-:Y:S05]  /*0080*/  @P0 EXIT ;  /* 0x000000000000094d */ /* 0x000fea0003800000 */
[----:B------:R-:W-:Y:S01]  /*0090*/  UISETP.GE.AND UP0, UPT, UR5, 0x1, UPT ;  /* 0x000000010500788c */ /* 0x000fe2000bf06270 */
[----:B------:R-:W0:Y:S08]  /*00a0*/  LDCU.64 UR6, c[0x0][0x358] ;  /* 0x00006b00ff0677ac */ /* 0x000e300008000a00 */
[----:B------:R-:W-:Y:S05]  /*00b0*/  BRA.U !UP0, `(.L_x_0) ;  /* 0x0000000108447547 */ /* 0x000fea000b800000 */
[----:B------:R-:W1:Y:S01]  /*00c0*/  LDCU UR5, c[0x0][0x394] ;  /* 0x00007280ff0577ac */ /* 0x000e620008000800 */
[----:B------:R-:W2:Y:S01]  /*00d0*/  LDCU.128 UR12, c[0x0][0x380] ;  /* 0x00007000ff0c77ac */ /* 0x000ea20008000c00 */
[----:B------:R-:W-:-:S05]  /*00e0*/  UMOV UR4, URZ ;  /* 0x000000ff00047c82 */ /* 0x000fca0008000000 */
.L_x_1:
[----:B--2---:R-:W-:Y:S02]  /*00f0*/  UIADD3 UR8, UP0, UPT, UR4, UR14, URZ ;  /* 0x0000000e04087290 */ /* 0x004fe4000ff1e0ff */
[----:B------:R-:W-:Y:S02]  /*0100*/  VIADD R3, R0, UR4 ;  /* 0x0000000400037c36 */ /* 0x000fe40008000000 */
[----:B------:R-:W-:-:S03]  /*0110*/  UIADD3.X UR9, UPT, UPT, URZ, UR15, URZ, UP0, !UPT ;  /* 0x0000000fff097290 */ /* 0x000fc600087fe4ff */
[C---:B------:R-:W-:Y:S01]  /*0120*/  IADD3 R2, P0, PT, R3.reuse, UR12, RZ ;  /* 0x0000000c03027c10 */ /* 0x040fe2000ff1e0ff */
[----:B------:R-:W-:Y:S02]  /*0130*/  IMAD.U32 R4, RZ, RZ, UR8 ;  /* 0x00000008ff047e24 */ /* 0x000fe4000f8e00ff */
[----:B------:R-:W-:Y:S01]  /*0140*/  IMAD.U32 R5, RZ, RZ, UR9 ;  /* 0x00000009ff057e24 */ /* 0x000fe2000f8e00ff */
[----:B------:R-:W-:-:S05]  /*0150*/  LEA.HI.X.SX32 R3, R3, UR13, 0x1, P0 ;  /* 0x0000000d03037c11 */ /* 0x000fca00080f0eff */
[----:B0-----:R-:W2:Y:S04]  /*0160*/  LDG.E.U8 R2, desc[UR6][R2.64] ;  /* 0x0000000602027981 */ /* 0x001ea8000c1e1100 */
[----:B------:R-:W2:Y:S01]  /*0170*/  LDG.E.U8 R5, desc[UR6][R4.64] ;  /* 0x0000000604057981 */ /* 0x000ea2000c1e1100 */
[----:B------:R-:W-:Y:S01]  /*0180*/  UIADD3 UR4, UPT, UPT, UR4, 0x1, URZ ;  /* 0x0000000104047890 */ /* 0x000fe2000fffe0ff */
[----:B--2---:R-:W-:-:S13]  /*0190*/  ISETP.NE.AND P0, PT, R2, R5, PT ;  /* 0x000000050200720c */ /* 0x004fda0003f05270 */
[----:B-1----:R-:W-:Y:S05]  /*01a0*/  @P0 EXIT ;  /* 0x000000000000094d */ /* 0x002fea0003800000 */
[----:B------:R-:W-:-:S09]  /*01b0*/  UISETP.NE.AND UP0, UPT, UR4, UR5, UPT ;  /* 0x000000050400728c */ /* 0x000fd2000bf05270 */
[----:B------:R-:W-:Y:S05]  /*01c0*/  BRA.U UP0, `(.L_x_1) ;  /* 0xfffffffd00c87547 */ /* 0x000fea000b83ffff */
.L_x_0:
[----:B------:R-:W-:Y:S01]  /*01d0*/  ISETP.NE.AND P0, PT, R0, RZ, PT ;  /* 0x000000ff0000720c */ /* 0x000fe20003f05270 */
[----:B------:R-:W-:-:S12]  /*01e0*/  BSSY.RECONVERGENT B0, `(.L_x_2) ;  /* 0x000000a000007945 */ /* 0x000fd80003800200 */
[----:B------:R-:W-:Y:S05]  /*01f0*/  @!P0 BRA `(.L_x_3) ;  /* 0x0000000000208947 */ /* 0x000fea0003800000 */
[----:B------:R-:W1:Y:S02]  /*0200*/  LDCU.64 UR8, c[0x0][0x380] ;  /* 0x00007000ff0877ac */ /* 0x000e640008000a00 */
[----:B-1----:R-:W-:-:S04]  /*0210*/  IADD3 R2, P0, PT, R0, UR8, RZ ;  /* 0x0000000800027c10 */ /* 0x002fc8000ff1e0ff */
[----:B------:R-:W-:-:S05]  /*0220*/  LEA.HI.X.SX32 R3, R0, UR9, 0x1, P0 ;  /* 0x0000000900037c11 */ /* 0x000fca00080f0eff */
[----:B0-----:R-:W2:Y:S02]  /*0230*/  LDG.E.U8 R2, desc[UR6][R2.64+-0x1] ;  /* 0xffffff0602027981 */ /* 0x001ea4000c1e1100 */
[----:B--2---:R-:W-:-:S13]  /*0240*/  ISETP.NE.AND P0, PT, R2, 0x20, PT ;  /* 0x000000200200780c */ /* 0x004fda0003f05270 */
[----:B------:R-:W-:Y:S05]  /*0250*/  @!P0 BRA `(.L_x_3) ;  /* 0x0000000000088947 */ /* 0x000fea0003800000 */
[----:B------:R-:W-:-:S13]  /*0260*/  ISETP.NE.AND P0, PT, R2, 0xa, PT ;  /* 0x0000000a0200780c */ /* 0x000fda0003f05270 */
[----:B------:R-:W-:Y:S05]  /*0270*/  @P0 EXIT ;  /* 0x000000000000094d */ /* 0x000fea0003800000 */
.L_x_3:
[----:B0-----:R-:W-:Y:S05]  /*0280*/  BSYNC.RECONVERGENT B0 ;  /* 0x0000000000007941 */ /* 0x001fea0003800200 */
.L_x_2:
[----:B------:R-:W0:Y:S01]  /*0290*/  LDCU UR4, c[0x0][0x390] ;  /* 0x00007200ff0477ac */ /* 0x000e220008000800 */
[----:B------:R-:W-:Y:S01]  /*02a0*/  VIADD R0, R0, UR5 ;  /* 0x0000000500007c36 */ /* 0x000fe20008000000 */
[----:B------:R-:W-:Y:S04]  /*02b0*/  BSSY.RECONVERGENT B0, `(.L_x_4) ;  /* 0x0000010000007945 */ /* 0x000fe80003800200 */
[----:B0-----:R-:W-:-:S13]  /*02c0*/  ISETP.NE.AND P0, PT, R0, UR4, PT ;  /* 0x0000000400007c0c */ /* 0x001fda000bf05270 */
[----:B------:R-:W-:Y:S05]  /*02d0*/  @!P0 BRA `(.L_x_5) ;  /* 0x0000000000348947 */ /* 0x000fea0003800000 */
[----:B------:R-:W0:Y:S02]  /*02e0*/  LDCU.64 UR4, c[0x0][0x380] ;  /* 0x00007000ff0477ac */ /* 0x000e240008000a00 */
[----:B0-----:R-:W-:-:S04]  /*02f0*/  IADD3 R2, P0, PT, R0, UR4, RZ ;  /* 0x0000000400027c10 */ /* 0x001fc8000ff1e0ff */
[----:B------:R-:W-:-:S05]  /*0300*/  LEA.HI.X.SX32 R3, R0, UR5, 0x1, P0 ;  /* 0x0000000500037c11 */ /* 0x000fca00080f0eff */
[----:B------:R-:W2:Y:S02]  /*0310*/  LDG.E.U8 R2, desc[UR6][R2.64] ;  /* 0x0000000602027981 */ /* 0x000ea4000c1e1100 */
[----:B--2---:R-:W-:-:S04]  /*0320*/  ISETP.GT.U32.AND P0, PT, R2, 0x20, PT ;  /* 0x000000200200780c */ /* 0x004fc80003f04070 */
[----:B------:R-:W-:-:S13]  /*0330*/  ISETP.GT.U32.AND.EX P0, PT, RZ, RZ, PT, P0 ;  /* 0x000000ffff00720c */ /* 0x000fda0003f04100 */
[----:B------:R-:W-:Y:S05]  /*0340*/  @P0 EXIT ;  /* 0x000000000000094d */ /* 0x000fea0003800000 */
[----:B------:R-:W-:-:S05]  /*0350*/  IMAD.MOV.U32 R3, RZ, RZ, 0x1 ;  /* 0x00000001ff037424 */ /* 0x000fca00078e00ff */
[CC--:B------:R-:W-:Y:S02]  /*0360*/  SHF.L.U32 R0, R3.reuse, R2.reuse, RZ ;  /* 0x0000000203007219 */ /* 0x0c0fe400000006ff */
[----:B------:R-:W-:Y:S02]  /*0370*/  SHF.L.U64.HI R2, R3, R2, RZ ;  /* 0x0000000203027219 */ /* 0x000fe400000102ff */
[----:B------:R-:W-:-:S04]  /*0380*/  LOP3.LUT P0, RZ, R0, 0x401, RZ, 0xc0, !PT ;  /* 0x0000040100ff7812 */ /* 0x000fc8000780c0ff */
[----:B------:R-:W-:-:S13]  /*0390*/  LOP3.LUT P0, RZ, R2, 0x1, RZ, 0xc0, P0 ;  /* 0x0000000102ff7812 */ /* 0x000fda000000c0ff */
[----:B------:R-:W-:Y:S05]  /*03a0*/  @!P0 EXIT ;  /* 0x000000000000894d */ /* 0x000fea0003800000 */
.L_x_5:
[----:B------:R-:W-:Y:S05]  /*03b0*/  BSYNC.RECONVERGENT B0 ;  /* 0x0000000000007941 */ /* 0x000fea0003800200 */
.L_x_4:
[----:B------:R-:W0:Y:S01]  /*03c0*/  S2R R0, SR_LANEID ;  /* 0x0000000000007919 */ /* 0x000e220000000000 */
[----:B------:R-:W1:Y:S01]  /*03d0*/  LDC.64 R2, c[0x0][0x398] ;  /* 0x0000e600ff027b82 */ /* 0x000e620000000a00 */
[----:B------:R-:W-:Y:S02]  /*03e0*/  VOTEU.ANY UR4, UPT, PT ;  /* 0x0000000000047886 */ /* 0x000fe400038e0100 */
[----:B------:R-:W-:Y:S02]  /*03f0*/  UFLO.U32 UR5, UR4 ;  /* 0x00000004000572bd */ /* 0x000fe400080e0000 */
[----:B------:R-:W1:Y:S04]  /*0400*/  POPC R5, UR4 ;  /* 0x0000000400057d09 */ /* 0x000e680008000000 */
[----:B0-----:R-:W-:-:S13]  /*0410*/  ISETP.EQ.U32.AND P0, PT, R0, UR5, PT ;  /* 0x0000000500007c0c */ /* 0x001fda000bf02070 */
[----:B-1----:R-:W-:Y:S01]  /*0420*/  @P0 REDG.E.ADD.STRONG.GPU desc[UR6][R2.64], R5 ;  /* 0x000000050200098e */ /* 0x002fe2000c12e106 */
[----:B------:R-:W-:Y:S05]  /*0430*/  EXIT ;  /* 0x000000000000794d */ /* 0x000fea0003800000 */
.L_x_6:
[----:B------:R-:W-:-:S00]  /*0440*/  BRA `(.L_x_6) ;  /* 0xfffffffc00fc7947 */ /* 0x000fc0000383ffff */
[----:B------:R-:W-:-:S00]  /*0450*/  NOP ;  /* 0x0000000000007918 */ /* 0x000fc00000000000 */
        /* <DEDUP_REMOVED lines=10> */
.L_x_7:


//--------------------- .nv.shared.reserved.0     --------------------------
	.section	.nv.shared.reserved.0,"aw",@nobits
	.weak		__nv_reservedSMEM_offset_0_alias
	.size		__nv_reservedSMEM_offset_0_alias, 0, 64
	.other		__nv_reservedSMEM_offset_0_alias,@"STO_CUDA_RESERVED_SHARED STV_DEFAULT"
__nv_reservedSMEM_offset_0_alias:
	.zero		0
	.zero		64


//--------------------- .nv.constant0._Z9countWordPKcS0_iiPj --------------------------
	.section	.nv.constant0._Z9countWordPKcS0_iiPj,"a",@progbits
	.sectionflags	@""
	.align	4
.nv.constant0._Z9countWordPKcS0_iiPj:
	.zero		928


//--------------------- SYMBOLS --------------------------

	.type		.nv.reservedSmem.offset0,@object
	.size		.nv.reservedSmem.offset0,0x4
